	.headerflags	@"EF_CUDA_TEXMODE_UNIFIED EF_CUDA_64BIT_ADDRESS EF_CUDA_ACCELERATORS EF_CUDA_SM90 EF_CUDA_VIRTUAL_SM(EF_CUDA_SM90)"
	.elftype	@"ET_EXEC"


//--------------------- .nv.info                  --------------------------
	.section	.nv.info,"",@"SHT_CUDA_INFO"
	.align	4


	//----- nvinfo : EIATTR_REGCOUNT
	.align		4
        /*0000*/ 	.byte	0x04, 0x2f
        /*0002*/ 	.short	(.L_3 - .L_2)
	.align		4
.L_2:
        /*0004*/ 	.word	index@(triton_poi_fused__native_batch_norm_legit_no_training_convolution_relu_0)
        /*0008*/ 	.word	0x00000020


	//----- nvinfo : EIATTR_MIN_STACK_SIZE
	.align		4
.L_3:
        /*000c*/ 	.byte	0x04, 0x12
        /*000e*/ 	.short	(.L_5 - .L_4)
	.align		4
.L_4:
        /*0010*/ 	.word	index@(triton_poi_fused__native_batch_norm_legit_no_training_convolution_relu_0)
        /*0014*/ 	.word	0x00000000


	//----- nvinfo : EIATTR_FRAME_SIZE
	.align		4
.L_5:
        /*0018*/ 	.byte	0x04, 0x11
        /*001a*/ 	.short	(.L_7 - .L_6)
	.align		4
.L_6:
        /*001c*/ 	.word	index@(triton_poi_fused__native_batch_norm_legit_no_training_convolution_relu_0)
        /*0020*/ 	.word	0x00000000


	//----- nvinfo : EIATTR_MIN_STACK_SIZE
	.align		4
.L_7:
        /*0024*/ 	.byte	0x04, 0x12
        /*0026*/ 	.short	(.L_9 - .L_8)
	.align		4
.L_8:
        /*0028*/ 	.word	index@(triton_poi_fused__native_batch_norm_legit_no_training_convolution_relu_0)
        /*002c*/ 	.word	0x00000000
.L_9:


//--------------------- .nv.info.triton_poi_fused__native_batch_norm_legit_no_training_convolution_relu_0 --------------------------
	.section	.nv.info.triton_poi_fused__native_batch_norm_legit_no_training_convolution_relu_0,"",@"SHT_CUDA_INFO"
	.sectionflags	@""
	.align	4


	//----- nvinfo : EIATTR_CUDA_API_VERSION
	.align		4
        /*0000*/ 	.byte	0x04, 0x37
        /*0002*/ 	.short	(.L_11 - .L_10)
.L_10:
        /*0004*/ 	.word	0x0000007c


	//----- nvinfo : EIATTR_KPARAM_INFO
	.align		4
.L_11:
        /*0008*/ 	.byte	0x04, 0x17
        /*000a*/ 	.short	(.L_13 - .L_12)
.L_12:
        /*000c*/ 	.word	0x00000000
        /*0010*/ 	.short	0x0007
        /*0012*/ 	.short	0x0038
        /*0014*/ 	.byte	0x00, 0xf0, 0x11, 0x00


	//----- nvinfo : EIATTR_KPARAM_INFO
	.align		4
.L_13:
        /*0018*/ 	.byte	0x04, 0x17
        /*001a*/ 	.short	(.L_15 - .L_14)
.L_14:
        /*001c*/ 	.word	0x00000000
        /*0020*/ 	.short	0x0006
        /*0022*/ 	.short	0x0030
        /*0024*/ 	.byte	0x00, 0xf4, 0x21, 0x00


	//----- nvinfo : EIATTR_KPARAM_INFO
	.align		4
.L_15:
        /*0028*/ 	.byte	0x04, 0x17
        /*002a*/ 	.short	(.L_17 - .L_16)
.L_16:
        /*002c*/ 	.word	0x00000000
        /*0030*/ 	.short	0x0005
        /*0032*/ 	.short	0x0028
        /*0034*/ 	.byte	0x00, 0xf4, 0x21, 0x00


	//----- nvinfo : EIATTR_KPARAM_INFO
	.align		4
.L_17:
        /*0038*/ 	.byte	0x04, 0x17
        /*003a*/ 	.short	(.L_19 - .L_18)
.L_18:
        /*003c*/ 	.word	0x00000000
        /*0040*/ 	.short	0x0004
        /*0042*/ 	.short	0x0020
        /*0044*/ 	.byte	0x00, 0xf4, 0x21, 0x00


	//----- nvinfo : EIATTR_KPARAM_INFO
	.align		4
.L_19:
        /*0048*/ 	.byte	0x04, 0x17
        /*004a*/ 	.short	(.L_21 - .L_20)
.L_20:
        /*004c*/ 	.word	0x00000000
        /*0050*/ 	.short	0x0003
        /*0052*/ 	.short	0x0018
        /*0054*/ 	.byte	0x00, 0xf4, 0x21, 0x00


	//----- nvinfo : EIATTR_KPARAM_INFO
	.align		4
.L_21:
        /*0058*/ 	.byte	0x04, 0x17
        /*005a*/ 	.short	(.L_23 - .L_22)
.L_22:
        /*005c*/ 	.word	0x00000000
        /*0060*/ 	.short	0x0002
        /*0062*/ 	.short	0x0010
        /*0064*/ 	.byte	0x00, 0xf4, 0x21, 0x00


	//----- nvinfo : EIATTR_KPARAM_INFO
	.align		4
.L_23:
        /*0068*/ 	.byte	0x04, 0x17
        /*006a*/ 	.short	(.L_25 - .L_24)
.L_24:
        /*006c*/ 	.word	0x00000000
        /*0070*/ 	.short	0x0001
        /*0072*/ 	.short	0x0008
        /*0074*/ 	.byte	0x00, 0xf4, 0x21, 0x00


	//----- nvinfo : EIATTR_KPARAM_INFO
	.align		4
.L_25:
        /*0078*/ 	.byte	0x04, 0x17
        /*007a*/ 	.short	(.L_27 - .L_26)
.L_26:
        /*007c*/ 	.word	0x00000000
        /*0080*/ 	.short	0x0000
        /*0082*/ 	.short	0x0000
        /*0084*/ 	.byte	0x00, 0xf4, 0x21, 0x00


	//----- nvinfo : EIATTR_SPARSE_MMA_MASK
	.align		4
.L_27:
        /*0088*/ 	.byte	0x03, 0x50
        /*008a*/ 	.short	0x0000


	//----- nvinfo : EIATTR_MAXREG_COUNT
	.align		4
        /*008c*/ 	.byte	0x03, 0x1b
        /*008e*/ 	.short	0x00ff


	//----- nvinfo : EIATTR_EXIT_INSTR_OFFSETS
	.align		4
        /*0090*/ 	.byte	0x04, 0x1c
        /*0092*/ 	.short	(.L_29 - .L_28)


	//   ....[0]....
.L_28:
        /*0094*/ 	.word	0x000007b0


	//----- nvinfo : EIATTR_REQNTID
	.align		4
.L_29:
        /*0098*/ 	.byte	0x04, 0x10
        /*009a*/ 	.short	(.L_31 - .L_30)
.L_30:
        /*009c*/ 	.word	0x00000080
        /*00a0*/ 	.word	0x00000001
        /*00a4*/ 	.word	0x00000001


	//----- nvinfo : EIATTR_CBANK_PARAM_SIZE
	.align		4
.L_31:
        /*00a8*/ 	.byte	0x03, 0x19
        /*00aa*/ 	.short	0x003c


	//----- nvinfo : EIATTR_PARAM_CBANK
	.align		4
        /*00ac*/ 	.byte	0x04, 0x0a
        /*00ae*/ 	.short	(.L_33 - .L_32)
	.align		4
.L_32:
        /*00b0*/ 	.word	index@(.nv.constant0.triton_poi_fused__native_batch_norm_legit_no_training_convolution_relu_0)
        /*00b4*/ 	.short	0x0210
        /*00b6*/ 	.short	0x003c


	//----- nvinfo : EIATTR_SW_WAR
	.align		4
.L_33:
        /*00b8*/ 	.byte	0x04, 0x36
        /*00ba*/ 	.short	(.L_35 - .L_34)
.L_34:
        /*00bc*/ 	.word	0x00000008
.L_35:


//--------------------- .nv.callgraph             --------------------------
	.section	.nv.callgraph,"",@"SHT_CUDA_CALLGRAPH"
	.align	4
	.sectionentsize	8
	.align		4
        /*0000*/ 	.word	0x00000000
	.align		4
        /*0004*/ 	.word	0xffffffff
	.align		4
        /*0008*/ 	.word	0x00000000
	.align		4
        /*000c*/ 	.word	0xfffffffe
	.align		4
        /*0010*/ 	.word	0x00000000
	.align		4
        /*0014*/ 	.word	0xfffffffd
	.align		4
        /*0018*/ 	.word	0x00000000
	.align		4
        /*001c*/ 	.word	0xfffffffc


//--------------------- .nv.constant4             --------------------------
	.section	.nv.constant4,"a",@progbits
	.align	8
	.align		8
.nv.constant4:
        /*0000*/ 	.dword	_$_str
	.align		8
        /*0008*/ 	.dword	_$_str_$_2


//--------------------- .text.triton_poi_fused__native_batch_norm_legit_no_training_convolution_relu_0 --------------------------
	.section	.text.triton_poi_fused__native_batch_norm_legit_no_training_convolution_relu_0,"ax",@progbits
	.align	128
        .global         triton_poi_fused__native_batch_norm_legit_no_training_convolution_relu_0
        .type           triton_poi_fused__native_batch_norm_legit_no_training_convolution_relu_0,@function
        .size           triton_poi_fused__native_batch_norm_legit_no_training_convolution_relu_0,(.L_x_1 - triton_poi_fused__native_batch_norm_legit_no_training_convolution_relu_0)
        .other          triton_poi_fused__native_batch_norm_legit_no_training_convolution_relu_0,@"STO_CUDA_ENTRY STV_DEFAULT"
triton_poi_fused__native_batch_norm_legit_no_training_convolution_relu_0:
.text.triton_poi_fused__native_batch_norm_legit_no_training_convolution_relu_0:
[----:B------:R-:W-:Y:S01]  /*0000*/  LDC R1, c[0x0][0x28] ;  /* 0x00000a00ff017b82 */ /* 0x000fe20000000800 */
[----:B------:R-:W1:Y:S01]  /*0010*/  S2R R0, SR_TID.X ;  /* 0x0000000000007919 */ /* 0x000e620000002100 */
[----:B------:R-:W-:-:S06]  /*0020*/  ULDC.64 UR4, c[0x0][0x208] ;  /* 0x0000820000047ab9 */ /* 0x000fcc0000000a00 */
[----:B------:R-:W2:Y:S01]  /*0030*/  LDC.64 R28, c[0x0][0x218] ;  /* 0x00008600ff1c7b82 */ /* 0x000ea20000000a00 */
[----:B------:R-:W3:Y:S07]  /*0040*/  S2R R5, SR_CTAID.X ;  /* 0x0000000000057919 */ /* 0x000eee0000002500 */
[----:B------:R-:W4:Y:S08]  /*0050*/  LDC.64 R26, c[0x0][0x220] ;  /* 0x00008800ff1a7b82 */ /* 0x000f300000000a00 */
[----:B------:R-:W5:Y:S01]  /*0060*/  LDC.64 R22, c[0x0][0x230] ;  /* 0x00008c00ff167b82 */ /* 0x000f620000000a00 */
[----:B-1----:R-:W-:-:S02]  /*0070*/  SHF.L.U32 R0, R0, 0x2, RZ ;  /* 0x0000000200007819 */ /* 0x002fc400000006ff */
[----:B---3--:R-:W-:Y:S02]  /*0080*/  SHF.R.S32.HI R3, RZ, 0x15, R5 ;  /* 0x00000015ff037819 */ /* 0x008fe40000011405 */
[----:B------:R-:W-:Y:S02]  /*0090*/  LOP3.LUT R0, R0, 0x1fc, RZ, 0xc0, !PT ;  /* 0x000001fc00007812 */ /* 0x000fe400078ec0ff */
[----:B------:R-:W-:Y:S02]  /*00a0*/  SGXT R3, R3, 0x1 ;  /* 0x000000010303781a */ /* 0x000fe40000000200 */
[----:B------:R-:W-:Y:S02]  /*00b0*/  LEA R0, R5, R0, 0xa ;  /* 0x0000000005007211 */ /* 0x000fe400078e50ff */
[----:B------:R-:W1:Y:S02]  /*00c0*/  LDC.64 R4, c[0x0][0x228] ;  /* 0x00008a00ff047b82 */ /* 0x000e640000000a00 */
[----:B------:R-:W-:-:S04]  /*00d0*/  LEA.HI R3, R3, R0, RZ, 0xa ;  /* 0x0000000003037211 */ /* 0x000fc800078f50ff */
[----:B------:R-:W-:Y:S02]  /*00e0*/  SHF.R.S32.HI R9, RZ, 0xa, R3 ;  /* 0x0000000aff097819 */ /* 0x000fe40000011403 */
[----:B------:R-:W-:Y:S02]  /*00f0*/  IADD3 R3, R3, 0x200, RZ ;  /* 0x0000020003037810 */ /* 0x000fe40007ffe0ff */
[----:B------:R-:W-:Y:S02]  /*0100*/  LEA.HI R2, R9, R9, RZ, 0x6 ;  /* 0x0000000909027211 */ /* 0x000fe400078f30ff */
[----:B------:R-:W-:Y:S02]  /*0110*/  SHF.R.S32.HI R3, RZ, 0xa, R3 ;  /* 0x0000000aff037819 */ /* 0x000fe40000011403 */
[----:B------:R-:W-:Y:S02]  /*0120*/  LOP3.LUT R2, R2, 0xffffffc0, RZ, 0xc0, !PT ;  /* 0xffffffc002027812 */ /* 0x000fe400078ec0ff */
[----:B------:R-:W-:-:S02]  /*0130*/  LEA.HI R6, R3, R3, RZ, 0x6 ;  /* 0x0000000303067211 */ /* 0x000fc400078f30ff */
[----:B------:R-:W-:Y:S02]  /*0140*/  IADD3 R9, R9, -R2, RZ ;  /* 0x8000000209097210 */ /* 0x000fe40007ffe0ff */
[----:B------:R-:W-:-:S04]  /*0150*/  LOP3.LUT R6, R6, 0xffffffc0, RZ, 0xc0, !PT ;  /* 0xffffffc006067812 */ /* 0x000fc800078ec0ff */
[----:B------:R-:W-:Y:S01]  /*0160*/  IADD3 R3, R3, -R6, RZ ;  /* 0x8000000603037210 */ /* 0x000fe20007ffe0ff */
[--C-:B-1----:R-:W-:Y:S01]  /*0170*/  IMAD.WIDE R12, R9, 0x4, R4.reuse ;  /* 0x00000004090c7825 */ /* 0x102fe200078e0204 */
[----:B------:R-:W1:Y:S03]  /*0180*/  LDC.64 R6, c[0x0][0x210] ;  /* 0x00008400ff067b82 */ /* 0x000e660000000a00 */
[----:B------:R-:W-:Y:S01]  /*0190*/  IMAD.WIDE R24, R3, 0x4, R4 ;  /* 0x0000000403187825 */ /* 0x000fe200078e0204 */
[----:B------:R-:W3:Y:S04]  /*01a0*/  LDG.E.EL R21, desc[UR4][R12.64] ;  /* 0x000000040c157981 */ /* 0x000ee8000c2e1900 */
[----:B------:R-:W5:Y:S01]  /*01b0*/  LDC.64 R4, c[0x0][0x238] ;  /* 0x00008e00ff047b82 */ /* 0x000f620000000a00 */
[----:B------:R-:W3:Y:S01]  /*01c0*/  LDG.E.EL R24, desc[UR4][R24.64] ;  /* 0x0000000418187981 */ /* 0x000ee2000c2e1900 */
[----:B--2---:R-:W-:-:S05]  /*01d0*/  IMAD.WIDE R10, R9, 0x4, R28 ;  /* 0x00000004090a7825 */ /* 0x004fca00078e021c */
[----:B------:R4:W2:Y:S01]  /*01e0*/  LDG.E.EL R19, desc[UR4][R10.64] ;  /* 0x000000040a137981 */ /* 0x0008a2000c2e1900 */
[----:B-1----:R-:W-:-:S04]  /*01f0*/  IMAD.WIDE R6, R0, 0x4, R6 ;  /* 0x0000000400067825 */ /* 0x002fc800078e0206 */
[C---:B----4-:R-:W-:Y:S01]  /*0200*/  IMAD.WIDE R10, R9.reuse, 0x4, R26 ;  /* 0x00000004090a7825 */ /* 0x050fe200078e021a */
[----:B------:R-:W2:Y:S04]  /*0210*/  LDG.E.128 R12, desc[UR4][R6.64] ;  /* 0x00000004060c7981 */ /* 0x000ea8000c1e1d00 */
[----:B------:R-:W4:Y:S01]  /*0220*/  LDG.E.EL R18, desc[UR4][R10.64] ;  /* 0x000000040a127981 */ /* 0x000f22000c2e1900 */
[----:B-----5:R-:W-:-:S04]  /*0230*/  IMAD.WIDE R16, R9, 0x4, R22 ;  /* 0x0000000409107825 */ /* 0x020fc800078e0216 */
[----:B0-----:R-:W-:Y:S02]  /*0240*/  IMAD.WIDE R8, R9, 0x4, R4 ;  /* 0x0000000409087825 */ /* 0x001fe400078e0204 */
[----:B------:R-:W5:Y:S02]  /*0250*/  LDG.E.EL R17, desc[UR4][R16.64] ;  /* 0x0000000410117981 */ /* 0x000f64000c2e1900 */
[C---:B------:R-:W-:Y:S02]  /*0260*/  IMAD.WIDE R28, R3.reuse, 0x4, R28 ;  /* 0x00000004031c7825 */ /* 0x040fe400078e021c */
[----:B------:R-:W5:Y:S02]  /*0270*/  LDG.E.EL R20, desc[UR4][R8.64] ;  /* 0x0000000408147981 */ /* 0x000f64000c2e1900 */
[C---:B------:R-:W-:Y:S02]  /*0280*/  IMAD.WIDE R26, R3.reuse, 0x4, R26 ;  /* 0x00000004031a7825 */ /* 0x040fe400078e021a */
[----:B------:R0:W5:Y:S04]  /*0290*/  LDG.E.EL R16, desc[UR4][R28.64] ;  /* 0x000000041c107981 */ /* 0x000168000c2e1900 */
[----:B------:R-:W5:Y:S01]  /*02a0*/  LDG.E.128 R8, desc[UR4][R6.64+0x800] ;  /* 0x0008000406087981 */ /* 0x000f62000c1e1d00 */
[----:B------:R-:W-:-:S03]  /*02b0*/  IMAD.WIDE R4, R3, 0x4, R4 ;  /* 0x0000000403047825 */ /* 0x000fc600078e0204 */
[----:B------:R-:W5:Y:S01]  /*02c0*/  LDG.E.EL R2, desc[UR4][R26.64] ;  /* 0x000000041a027981 */ /* 0x000f62000c2e1900 */
[----:B------:R-:W-:-:S03]  /*02d0*/  IMAD.WIDE R22, R3, 0x4, R22 ;  /* 0x0000000403167825 */ /* 0x000fc600078e0216 */
[----:B------:R-:W5:Y:S04]  /*02e0*/  LDG.E.EL R4, desc[UR4][R4.64] ;  /* 0x0000000404047981 */ /* 0x000f68000c2e1900 */
[----:B------:R1:W5:Y:S01]  /*02f0*/  LDG.E.EL R3, desc[UR4][R22.64] ;  /* 0x0000000416037981 */ /* 0x000362000c2e1900 */
[----:B---3--:R-:W-:Y:S01]  /*0300*/  FADD R21, R21, 9.9999997473787516356e-06 ;  /* 0x3727c5ac15157421 */ /* 0x008fe20000000000 */
[----:B------:R-:W-:-:S03]  /*0310*/  FADD R24, R24, 9.9999997473787516356e-06 ;  /* 0x3727c5ac18187421 */ /* 0x000fc60000000000 */
[----:B------:R-:W3:Y:S08]  /*0320*/  MUFU.SQRT R25, R21 ;  /* 0x0000001500197308 */ /* 0x000ef00000002000 */
[----:B0-----:R-:W0:Y:S01]  /*0330*/  MUFU.SQRT R28, R24 ;  /* 0x00000018001c7308 */ /* 0x001e220000002000 */
[C---:B---3--:R-:W-:Y:S02]  /*0340*/  FSETP.GT.AND P0, PT, R25.reuse, 8.50705917302346158658e+37, PT ;  /* 0x7e8000001900780b */ /* 0x048fe40003f04000 */
[----:B------:R-:W-:-:S02]  /*0350*/  FSETP.GEU.AND P2, PT, R25, 1.175494350822287508e-38, PT ;  /* 0x008000001900780b */ /* 0x000fc40003f4e000 */
[C---:B0-----:R-:W-:Y:S02]  /*0360*/  FSETP.GT.AND P1, PT, R28.reuse, 8.50705917302346158658e+37, PT ;  /* 0x7e8000001c00780b */ /* 0x041fe40003f24000 */
[----:B------:R-:W-:-:S07]  /*0370*/  FSETP.GEU.AND P3, PT, R28, 1.175494350822287508e-38, PT ;  /* 0x008000001c00780b */ /* 0x000fce0003f6e000 */
[----:B------:R-:W-:Y:S01]  /*0380*/  @P0 FMUL R25, R25, 0.25 ;  /* 0x3e80000019190820 */ /* 0x000fe20000400000 */
[----:B------:R-:W-:-:S03]  /*0390*/  HFMA2.MMA R24, -RZ, RZ, 1.625, 0 ;  /* 0x3e800000ff187435 */ /* 0x000fc600000001ff */
[----:B------:R-:W-:Y:S01]  /*03a0*/  @!P2 FMUL R25, R25, 16777216 ;  /* 0x4b8000001919a820 */ /* 0x000fe20000400000 */
[----:B------:R-:W-:-:S04]  /*03b0*/  @P1 FMUL R28, R28, 0.25 ;  /* 0x3e8000001c1c1820 */ /* 0x000fc80000400000 */
[----:B------:R-:W-:Y:S01]  /*03c0*/  @!P3 FMUL R28, R28, 16777216 ;  /* 0x4b8000001c1cb820 */ /* 0x000fe20000400000 */
[----:B------:R-:W0:Y:S01]  /*03d0*/  MUFU.RCP R25, R25 ;  /* 0x0000001900197308 */ /* 0x000e220000001000 */
[----:B-1----:R-:W-:-:S07]  /*03e0*/  FSEL R22, R24, 1, P0 ;  /* 0x3f80000018167808 */ /* 0x002fce0000000000 */
[----:B------:R1:W3:Y:S01]  /*03f0*/  MUFU.RCP R5, R28 ;  /* 0x0000001c00057308 */ /* 0x0002e20000001000 */
[----:B------:R-:W-:Y:S01]  /*0400*/  FSEL R24, R24, 1, P1 ;  /* 0x3f80000018187808 */ /* 0x000fe20000800000 */
[----:B------:R-:W-:Y:S01]  /*0410*/  @!P2 FMUL R22, R22, 16777216 ;  /* 0x4b8000001616a820 */ /* 0x000fe20000400000 */
[--C-:B--2---:R-:W-:Y:S01]  /*0420*/  FADD R13, R13, R19.reuse ;  /* 0x000000130d0d7221 */ /* 0x104fe20000000000 */
[--C-:B------:R-:W-:Y:S01]  /*0430*/  FADD R12, R12, R19.reuse ;  /* 0x000000130c0c7221 */ /* 0x100fe20000000000 */
[--C-:B------:R-:W-:Y:S01]  /*0440*/  FADD R14, R14, R19.reuse ;  /* 0x000000130e0e7221 */ /* 0x100fe20000000000 */
[----:B------:R-:W-:Y:S01]  /*0450*/  @!P3 FMUL R24, R24, 16777216 ;  /* 0x4b8000001818b820 */ /* 0x000fe20000400000 */
[----:B------:R-:W-:Y:S01]  /*0460*/  FADD R15, R15, R19 ;  /* 0x000000130f0f7221 */ /* 0x000fe20000000000 */
[----:B0-----:R-:W-:Y:S01]  /*0470*/  FMUL R21, R25, R22 ;  /* 0x0000001619157220 */ /* 0x001fe20000400000 */
[C---:B----4-:R-:W-:Y:S01]  /*0480*/  FADD R22, -R18.reuse, R12 ;  /* 0x0000000c12167221 */ /* 0x050fe20000000100 */
[C---:B------:R-:W-:Y:S01]  /*0490*/  FADD R26, -R18.reuse, R14 ;  /* 0x0000000e121a7221 */ /* 0x040fe20000000100 */
[C---:B-1----:R-:W-:Y:S01]  /*04a0*/  FADD R28, -R18.reuse, R15 ;  /* 0x0000000f121c7221 */ /* 0x042fe20000000100 */
[----:B---3--:R-:W-:Y:S01]  /*04b0*/  FMUL R5, R5, R24 ;  /* 0x0000001805057220 */ /* 0x008fe20000400000 */
[----:B------:R-:W-:-:S02]  /*04c0*/  FADD R24, -R18, R13 ;  /* 0x0000000d12187221 */ /* 0x000fc40000000100 */
[----:B------:R-:W0:Y:S01]  /*04d0*/  LDC.64 R18, c[0x0][0x240] ;  /* 0x00009000ff127b82 */ /* 0x000e220000000a00 */
[C---:B------:R-:W-:Y:S01]  /*04e0*/  FMUL R27, R21.reuse, R22 ;  /* 0x00000016151b7220 */ /* 0x040fe20000400000 */
[C---:B------:R-:W-:Y:S01]  /*04f0*/  FMUL R24, R21.reuse, R24 ;  /* 0x0000001815187220 */ /* 0x040fe20000400000 */
[C---:B------:R-:W-:Y:S01]  /*0500*/  FMUL R23, R21.reuse, R26 ;  /* 0x0000001a15177220 */ /* 0x040fe20000400000 */
[----:B------:R-:W-:Y:S01]  /*0510*/  FMUL R25, R21, R28 ;  /* 0x0000001c15197220 */ /* 0x000fe20000400000 */
[--C-:B-----5:R-:W-:Y:S01]  /*0520*/  FADD R9, R9, R16.reuse ;  /* 0x0000001009097221 */ /* 0x120fe20000000000 */
[--C-:B------:R-:W-:Y:S01]  /*0530*/  FADD R8, R8, R16.reuse ;  /* 0x0000001008087221 */ /* 0x100fe20000000000 */
[--C-:B------:R-:W-:Y:S01]  /*0540*/  FADD R10, R10, R16.reuse ;  /* 0x000000100a0a7221 */ /* 0x100fe20000000000 */
[----:B------:R-:W-:Y:S01]  /*0550*/  FADD R11, R11, R16 ;  /* 0x000000100b0b7221 */ /* 0x000fe20000000000 */
[C-C-:B------:R-:W-:Y:S01]  /*0560*/  FFMA R22, R17.reuse, R24, R20.reuse ;  /* 0x0000001811167223 */ /* 0x140fe20000000014 */
[C-C-:B------:R-:W-:Y:S01]  /*0570*/  FFMA R21, R17.reuse, R27, R20.reuse ;  /* 0x0000001b11157223 */ /* 0x140fe20000000014 */
[C-C-:B------:R-:W-:Y:S01]  /*0580*/  FFMA R23, R17.reuse, R23, R20.reuse ;  /* 0x0000001711177223 */ /* 0x140fe20000000014 */
[----:B------:R-:W-:Y:S01]  /*0590*/  FFMA R17, R17, R25, R20 ;  /* 0x0000001911117223 */ /* 0x000fe20000000014 */
[C---:B------:R-:W-:Y:S01]  /*05a0*/  FADD R20, -R2.reuse, R9 ;  /* 0x0000000902147221 */ /* 0x040fe20000000100 */
[C---:B------:R-:W-:Y:S01]  /*05b0*/  FADD R16, -R2.reuse, R8 ;  /* 0x0000000802107221 */ /* 0x040fe20000000100 */
[C---:B------:R-:W-:Y:S01]  /*05c0*/  FADD R24, -R2.reuse, R10 ;  /* 0x0000000a02187221 */ /* 0x040fe20000000100 */
[----:B------:R-:W-:Y:S01]  /*05d0*/  FADD R2, -R2, R11 ;  /* 0x0000000b02027221 */ /* 0x000fe20000000100 */
[C---:B------:R-:W-:Y:S01]  /*05e0*/  FMUL R20, R5.reuse, R20 ;  /* 0x0000001405147220 */ /* 0x040fe20000400000 */
[C---:B------:R-:W-:Y:S01]  /*05f0*/  FMUL R29, R5.reuse, R16 ;  /* 0x00000010051d7220 */ /* 0x040fe20000400000 */
[C---:B------:R-:W-:Y:S01]  /*0600*/  FMUL R27, R5.reuse, R24 ;  /* 0x00000018051b7220 */ /* 0x040fe20000400000 */
[----:B------:R-:W-:Y:S01]  /*0610*/  FMUL R25, R5, R2 ;  /* 0x0000000205197220 */ /* 0x000fe20000400000 */
[C-C-:B------:R-:W-:Y:S01]  /*0620*/  FFMA R5, R3.reuse, R20, R4.reuse ;  /* 0x0000001403057223 */ /* 0x140fe20000000004 */
[C-C-:B------:R-:W-:Y:S01]  /*0630*/  FFMA R20, R3.reuse, R29, R4.reuse ;  /* 0x0000001d03147223 */ /* 0x140fe20000000004 */
[C-C-:B------:R-:W-:Y:S01]  /*0640*/  FFMA R24, R3.reuse, R27, R4.reuse ;  /* 0x0000001b03187223 */ /* 0x140fe20000000004 */
[----:B------:R-:W-:Y:S01]  /*0650*/  FFMA R25, R3, R25, R4 ;  /* 0x0000001903197223 */ /* 0x000fe20000000004 */
[----:B------:R-:W-:Y:S01]  /*0660*/  FSETP.GEU.AND P6, PT, R17, RZ, PT ;  /* 0x000000ff1100720b */ /* 0x000fe20003fce000 */
[----:B0-----:R-:W-:Y:S01]  /*0670*/  IMAD.WIDE R2, R0, 0x4, R18 ;  /* 0x0000000400027825 */ /* 0x001fe200078e0212 */
[----:B------:R-:W-:-:S02]  /*0680*/  FSETP.GEU.AND P0, PT, R23, RZ, PT ;  /* 0x000000ff1700720b */ /* 0x000fc40003f0e000 */
[----:B------:R-:W-:Y:S02]  /*0690*/  FSETP.GEU.AND P1, PT, R22, RZ, PT ;  /* 0x000000ff1600720b */ /* 0x000fe40003f2e000 */
[----:B------:R-:W-:Y:S02]  /*06a0*/  FSETP.GEU.AND P2, PT, R21, RZ, PT ;  /* 0x000000ff1500720b */ /* 0x000fe40003f4e000 */
[----:B------:R-:W-:Y:S02]  /*06b0*/  SEL R19, R17, RZ, P6 ;  /* 0x000000ff11137207 */ /* 0x000fe40003000000 */
[----:B------:R-:W-:Y:S02]  /*06c0*/  FSETP.GEU.AND P3, PT, R25, RZ, PT ;  /* 0x000000ff1900720b */ /* 0x000fe40003f6e000 */
[----:B------:R-:W-:Y:S02]  /*06d0*/  FSETP.GEU.AND P4, PT, R24, RZ, PT ;  /* 0x000000ff1800720b */ /* 0x000fe40003f8e000 */
[----:B------:R-:W-:-:S02]  /*06e0*/  FSETP.GEU.AND P5, PT, R5, RZ, PT ;  /* 0x000000ff0500720b */ /* 0x000fc40003fae000 */
[----:B------:R-:W-:Y:S02]  /*06f0*/  FSETP.GEU.AND P6, PT, R20, RZ, PT ;  /* 0x000000ff1400720b */ /* 0x000fe40003fce000 */
[----:B------:R-:W-:Y:S02]  /*0700*/  SEL R18, R23, RZ, P0 ;  /* 0x000000ff17127207 */ /* 0x000fe40000000000 */
[----:B------:R-:W-:Y:S02]  /*0710*/  SEL R17, R22, RZ, P1 ;  /* 0x000000ff16117207 */ /* 0x000fe40000800000 */
[----:B------:R-:W-:Y:S02]  /*0720*/  SEL R16, R21, RZ, P2 ;  /* 0x000000ff15107207 */ /* 0x000fe40001000000 */
[----:B------:R-:W-:Y:S02]  /*0730*/  SEL R23, R25, RZ, P3 ;  /* 0x000000ff19177207 */ /* 0x000fe40001800000 */
[----:B------:R-:W-:-:S02]  /*0740*/  SEL R22, R24, RZ, P4 ;  /* 0x000000ff18167207 */ /* 0x000fc40002000000 */
[----:B------:R-:W-:Y:S02]  /*0750*/  SEL R21, R5, RZ, P5 ;  /* 0x000000ff05157207 */ /* 0x000fe40002800000 */
[----:B------:R-:W-:Y:S01]  /*0760*/  SEL R20, R20, RZ, P6 ;  /* 0x000000ff14147207 */ /* 0x000fe20003000000 */
[----:B------:R-:W-:Y:S04]  /*0770*/  STG.E.128 desc[UR4][R6.64], R12 ;  /* 0x0000000c06007986 */ /* 0x000fe8000c101d04 */
[----:B------:R-:W-:Y:S04]  /*0780*/  STG.E.128 desc[UR4][R6.64+0x800], R8 ;  /* 0x0008000806007986 */ /* 0x000fe8000c101d04 */
[----:B------:R-:W-:Y:S04]  /*0790*/  STG.E.128 desc[UR4][R2.64], R16 ;  /* 0x0000001002007986 */ /* 0x000fe8000c101d04 */
[----:B------:R-:W-:Y:S01]  /*07a0*/  STG.E.128 desc[UR4][R2.64+0x800], R20 ;  /* 0x0008001402007986 */ /* 0x000fe2000c101d04 */
[----:B------:R-:W-:Y:S05]  /*07b0*/  EXIT ;  /* 0x000000000000794d */ /* 0x000fea0003800000 */
.L_x_0:
[----:B------:R-:W-:-:S00]  /*07c0*/  BRA `(.L_x_0) ;  /* 0xfffffffc00fc7947 */ /* 0x000fc0000383ffff */
[----:B------:R-:W-:-:S00]  /*07d0*/  NOP ;  /* 0x0000000000007918 */ /* 0x000fc00000000000 */
        /* <DEDUP_REMOVED lines=10> */
.L_x_1:


//--------------------- .nv.global.init           --------------------------
	.section	.nv.global.init,"aw",@progbits
.nv.global.init:
	.type		_$_str,@object
	.size		_$_str,(_$_str_$_2 - _$_str)
_$_str:
        /*0000*/ 	.byte	0x5f, 0x5f, 0x43, 0x55, 0x44, 0x41, 0x5f, 0x46, 0x54, 0x5a, 0x00
	.type		_$_str_$_2,@object
	.size		_$_str_$_2,(.L_1 - _$_str_$_2)
_$_str_$_2:
        /*000b*/ 	.byte	0x5f, 0x5f, 0x43, 0x55, 0x44, 0x41, 0x5f, 0x50, 0x52, 0x45, 0x43, 0x5f, 0x53, 0x51, 0x52, 0x54
        /*001b*/ 	.byte	0x00
.L_1:


//--------------------- .nv.constant0.triton_poi_fused__native_batch_norm_legit_no_training_convolution_relu_0 --------------------------
	.section	.nv.constant0.triton_poi_fused__native_batch_norm_legit_no_training_convolution_relu_0,"a",@progbits
	.sectionflags	@""
	.align	4
.nv.constant0.triton_poi_fused__native_batch_norm_legit_no_training_convolution_relu_0:
	.zero		588
